//
// Generated by NVIDIA NVVM Compiler
//
// Compiler Build ID: CL-36424714
// Cuda compilation tools, release 13.0, V13.0.88
// Based on NVVM 20.0.0
//

.version 9.0
.target sm_100
.address_size 64

	// .globl	default_function_kernel0
// _ZZ24default_function_kernel0E20placeholder_d_shared has been demoted
// _ZZ24default_function_kernel0E18placeholder_shared has been demoted

.visible .entry default_function_kernel0(
	.param .u64 .ptr .align 1 default_function_kernel0_param_0,
	.param .u64 .ptr .align 1 default_function_kernel0_param_1,
	.param .u64 .ptr .align 1 default_function_kernel0_param_2
)
.maxntid 16
{
	.reg .pred 	%p<6>;
	.reg .b32 	%r<36>;
	.reg .b32 	%f<326>;
	.reg .b64 	%rd<13>;
	// demoted variable
	.shared .align 4 .b8 _ZZ24default_function_kernel0E20placeholder_d_shared[1024];
	// demoted variable
	.shared .align 4 .b8 _ZZ24default_function_kernel0E18placeholder_shared[16384];
	ld.param.u64 	%rd4, [default_function_kernel0_param_0];
	ld.param.u64 	%rd5, [default_function_kernel0_param_1];
	ld.param.u64 	%rd3, [default_function_kernel0_param_2];
	cvta.to.global.u64 	%rd1, %rd5;
	cvta.to.global.u64 	%rd2, %rd4;
	mov.u32 	%r1, %tid.x;
	shl.b32 	%r14, %r1, 3;
	mov.u32 	%r15, _ZZ24default_function_kernel0E20placeholder_d_shared;
	add.s32 	%r2, %r15, %r14;
	mov.u32 	%r3, %ctaid.x;
	shl.b32 	%r16, %r3, 3;
	and.b32  	%r17, %r16, 2147483136;
	shl.b32 	%r18, %r1, 1;
	or.b32  	%r4, %r17, %r18;
	shl.b32 	%r19, %r1, 4;
	mov.u32 	%r20, _ZZ24default_function_kernel0E18placeholder_shared;
	add.s32 	%r5, %r20, %r19;
	shl.b32 	%r21, %r3, 13;
	shl.b32 	%r22, %r1, 2;
	or.b32  	%r6, %r22, %r21;
	shl.b32 	%r23, %r1, 10;
	add.s32 	%r7, %r20, %r23;
	mov.f32 	%f325, 0f00000000;
	mov.b32 	%r33, 0;
	mov.pred 	%p5, -1;
$L__BB0_1:
	mov.pred 	%p1, %p5;
	bar.sync 	0;
	add.s32 	%r26, %r4, %r33;
	mul.wide.u32 	%rd6, %r26, 4;
	add.s64 	%rd7, %rd2, %rd6;
	ld.global.nc.v2.f32 	{%f5, %f6}, [%rd7];
	st.shared.v2.f32 	[%r2], {%f5, %f6};
	ld.global.nc.v2.f32 	{%f7, %f8}, [%rd7+128];
	st.shared.v2.f32 	[%r2+128], {%f7, %f8};
	ld.global.nc.v2.f32 	{%f9, %f10}, [%rd7+256];
	st.shared.v2.f32 	[%r2+256], {%f9, %f10};
	ld.global.nc.v2.f32 	{%f11, %f12}, [%rd7+384];
	st.shared.v2.f32 	[%r2+384], {%f11, %f12};
	ld.global.nc.v2.f32 	{%f13, %f14}, [%rd7+512];
	st.shared.v2.f32 	[%r2+512], {%f13, %f14};
	ld.global.nc.v2.f32 	{%f15, %f16}, [%rd7+640];
	st.shared.v2.f32 	[%r2+640], {%f15, %f16};
	ld.global.nc.v2.f32 	{%f17, %f18}, [%rd7+768];
	st.shared.v2.f32 	[%r2+768], {%f17, %f18};
	ld.global.nc.v2.f32 	{%f19, %f20}, [%rd7+896];
	st.shared.v2.f32 	[%r2+896], {%f19, %f20};
	add.s32 	%r27, %r6, %r33;
	mul.wide.u32 	%rd8, %r27, 4;
	add.s64 	%rd9, %rd1, %rd8;
	ld.global.nc.v4.f32 	{%f21, %f22, %f23, %f24}, [%rd9];
	st.shared.v4.f32 	[%r5], {%f21, %f22, %f23, %f24};
	ld.global.nc.v4.f32 	{%f25, %f26, %f27, %f28}, [%rd9+256];
	st.shared.v4.f32 	[%r5+256], {%f25, %f26, %f27, %f28};
	ld.global.nc.v4.f32 	{%f29, %f30, %f31, %f32}, [%rd9+512];
	st.shared.v4.f32 	[%r5+512], {%f29, %f30, %f31, %f32};
	ld.global.nc.v4.f32 	{%f33, %f34, %f35, %f36}, [%rd9+768];
	st.shared.v4.f32 	[%r5+768], {%f33, %f34, %f35, %f36};
	ld.global.nc.v4.f32 	{%f37, %f38, %f39, %f40}, [%rd9+2048];
	st.shared.v4.f32 	[%r5+1024], {%f37, %f38, %f39, %f40};
	ld.global.nc.v4.f32 	{%f41, %f42, %f43, %f44}, [%rd9+2304];
	st.shared.v4.f32 	[%r5+1280], {%f41, %f42, %f43, %f44};
	ld.global.nc.v4.f32 	{%f45, %f46, %f47, %f48}, [%rd9+2560];
	st.shared.v4.f32 	[%r5+1536], {%f45, %f46, %f47, %f48};
	ld.global.nc.v4.f32 	{%f49, %f50, %f51, %f52}, [%rd9+2816];
	st.shared.v4.f32 	[%r5+1792], {%f49, %f50, %f51, %f52};
	ld.global.nc.v4.f32 	{%f53, %f54, %f55, %f56}, [%rd9+4096];
	st.shared.v4.f32 	[%r5+2048], {%f53, %f54, %f55, %f56};
	ld.global.nc.v4.f32 	{%f57, %f58, %f59, %f60}, [%rd9+4352];
	st.shared.v4.f32 	[%r5+2304], {%f57, %f58, %f59, %f60};
	ld.global.nc.v4.f32 	{%f61, %f62, %f63, %f64}, [%rd9+4608];
	st.shared.v4.f32 	[%r5+2560], {%f61, %f62, %f63, %f64};
	ld.global.nc.v4.f32 	{%f65, %f66, %f67, %f68}, [%rd9+4864];
	st.shared.v4.f32 	[%r5+2816], {%f65, %f66, %f67, %f68};
	ld.global.nc.v4.f32 	{%f69, %f70, %f71, %f72}, [%rd9+6144];
	st.shared.v4.f32 	[%r5+3072], {%f69, %f70, %f71, %f72};
	ld.global.nc.v4.f32 	{%f73, %f74, %f75, %f76}, [%rd9+6400];
	st.shared.v4.f32 	[%r5+3328], {%f73, %f74, %f75, %f76};
	ld.global.nc.v4.f32 	{%f77, %f78, %f79, %f80}, [%rd9+6656];
	st.shared.v4.f32 	[%r5+3584], {%f77, %f78, %f79, %f80};
	ld.global.nc.v4.f32 	{%f81, %f82, %f83, %f84}, [%rd9+6912];
	st.shared.v4.f32 	[%r5+3840], {%f81, %f82, %f83, %f84};
	ld.global.nc.v4.f32 	{%f85, %f86, %f87, %f88}, [%rd9+8192];
	st.shared.v4.f32 	[%r5+4096], {%f85, %f86, %f87, %f88};
	ld.global.nc.v4.f32 	{%f89, %f90, %f91, %f92}, [%rd9+8448];
	st.shared.v4.f32 	[%r5+4352], {%f89, %f90, %f91, %f92};
	ld.global.nc.v4.f32 	{%f93, %f94, %f95, %f96}, [%rd9+8704];
	st.shared.v4.f32 	[%r5+4608], {%f93, %f94, %f95, %f96};
	ld.global.nc.v4.f32 	{%f97, %f98, %f99, %f100}, [%rd9+8960];
	st.shared.v4.f32 	[%r5+4864], {%f97, %f98, %f99, %f100};
	ld.global.nc.v4.f32 	{%f101, %f102, %f103, %f104}, [%rd9+10240];
	st.shared.v4.f32 	[%r5+5120], {%f101, %f102, %f103, %f104};
	ld.global.nc.v4.f32 	{%f105, %f106, %f107, %f108}, [%rd9+10496];
	st.shared.v4.f32 	[%r5+5376], {%f105, %f106, %f107, %f108};
	ld.global.nc.v4.f32 	{%f109, %f110, %f111, %f112}, [%rd9+10752];
	st.shared.v4.f32 	[%r5+5632], {%f109, %f110, %f111, %f112};
	ld.global.nc.v4.f32 	{%f113, %f114, %f115, %f116}, [%rd9+11008];
	st.shared.v4.f32 	[%r5+5888], {%f113, %f114, %f115, %f116};
	ld.global.nc.v4.f32 	{%f117, %f118, %f119, %f120}, [%rd9+12288];
	st.shared.v4.f32 	[%r5+6144], {%f117, %f118, %f119, %f120};
	ld.global.nc.v4.f32 	{%f121, %f122, %f123, %f124}, [%rd9+12544];
	st.shared.v4.f32 	[%r5+6400], {%f121, %f122, %f123, %f124};
	ld.global.nc.v4.f32 	{%f125, %f126, %f127, %f128}, [%rd9+12800];
	st.shared.v4.f32 	[%r5+6656], {%f125, %f126, %f127, %f128};
	ld.global.nc.v4.f32 	{%f129, %f130, %f131, %f132}, [%rd9+13056];
	st.shared.v4.f32 	[%r5+6912], {%f129, %f130, %f131, %f132};
	ld.global.nc.v4.f32 	{%f133, %f134, %f135, %f136}, [%rd9+14336];
	st.shared.v4.f32 	[%r5+7168], {%f133, %f134, %f135, %f136};
	ld.global.nc.v4.f32 	{%f137, %f138, %f139, %f140}, [%rd9+14592];
	st.shared.v4.f32 	[%r5+7424], {%f137, %f138, %f139, %f140};
	ld.global.nc.v4.f32 	{%f141, %f142, %f143, %f144}, [%rd9+14848];
	st.shared.v4.f32 	[%r5+7680], {%f141, %f142, %f143, %f144};
	ld.global.nc.v4.f32 	{%f145, %f146, %f147, %f148}, [%rd9+15104];
	st.shared.v4.f32 	[%r5+7936], {%f145, %f146, %f147, %f148};
	ld.global.nc.v4.f32 	{%f149, %f150, %f151, %f152}, [%rd9+16384];
	st.shared.v4.f32 	[%r5+8192], {%f149, %f150, %f151, %f152};
	ld.global.nc.v4.f32 	{%f153, %f154, %f155, %f156}, [%rd9+16640];
	st.shared.v4.f32 	[%r5+8448], {%f153, %f154, %f155, %f156};
	ld.global.nc.v4.f32 	{%f157, %f158, %f159, %f160}, [%rd9+16896];
	st.shared.v4.f32 	[%r5+8704], {%f157, %f158, %f159, %f160};
	ld.global.nc.v4.f32 	{%f161, %f162, %f163, %f164}, [%rd9+17152];
	st.shared.v4.f32 	[%r5+8960], {%f161, %f162, %f163, %f164};
	ld.global.nc.v4.f32 	{%f165, %f166, %f167, %f168}, [%rd9+18432];
	st.shared.v4.f32 	[%r5+9216], {%f165, %f166, %f167, %f168};
	ld.global.nc.v4.f32 	{%f169, %f170, %f171, %f172}, [%rd9+18688];
	st.shared.v4.f32 	[%r5+9472], {%f169, %f170, %f171, %f172};
	ld.global.nc.v4.f32 	{%f173, %f174, %f175, %f176}, [%rd9+18944];
	st.shared.v4.f32 	[%r5+9728], {%f173, %f174, %f175, %f176};
	ld.global.nc.v4.f32 	{%f177, %f178, %f179, %f180}, [%rd9+19200];
	st.shared.v4.f32 	[%r5+9984], {%f177, %f178, %f179, %f180};
	ld.global.nc.v4.f32 	{%f181, %f182, %f183, %f184}, [%rd9+20480];
	st.shared.v4.f32 	[%r5+10240], {%f181, %f182, %f183, %f184};
	ld.global.nc.v4.f32 	{%f185, %f186, %f187, %f188}, [%rd9+20736];
	st.shared.v4.f32 	[%r5+10496], {%f185, %f186, %f187, %f188};
	ld.global.nc.v4.f32 	{%f189, %f190, %f191, %f192}, [%rd9+20992];
	st.shared.v4.f32 	[%r5+10752], {%f189, %f190, %f191, %f192};
	ld.global.nc.v4.f32 	{%f193, %f194, %f195, %f196}, [%rd9+21248];
	st.shared.v4.f32 	[%r5+11008], {%f193, %f194, %f195, %f196};
	ld.global.nc.v4.f32 	{%f197, %f198, %f199, %f200}, [%rd9+22528];
	st.shared.v4.f32 	[%r5+11264], {%f197, %f198, %f199, %f200};
	ld.global.nc.v4.f32 	{%f201, %f202, %f203, %f204}, [%rd9+22784];
	st.shared.v4.f32 	[%r5+11520], {%f201, %f202, %f203, %f204};
	ld.global.nc.v4.f32 	{%f205, %f206, %f207, %f208}, [%rd9+23040];
	st.shared.v4.f32 	[%r5+11776], {%f205, %f206, %f207, %f208};
	ld.global.nc.v4.f32 	{%f209, %f210, %f211, %f212}, [%rd9+23296];
	st.shared.v4.f32 	[%r5+12032], {%f209, %f210, %f211, %f212};
	ld.global.nc.v4.f32 	{%f213, %f214, %f215, %f216}, [%rd9+24576];
	st.shared.v4.f32 	[%r5+12288], {%f213, %f214, %f215, %f216};
	ld.global.nc.v4.f32 	{%f217, %f218, %f219, %f220}, [%rd9+24832];
	st.shared.v4.f32 	[%r5+12544], {%f217, %f218, %f219, %f220};
	ld.global.nc.v4.f32 	{%f221, %f222, %f223, %f224}, [%rd9+25088];
	st.shared.v4.f32 	[%r5+12800], {%f221, %f222, %f223, %f224};
	ld.global.nc.v4.f32 	{%f225, %f226, %f227, %f228}, [%rd9+25344];
	st.shared.v4.f32 	[%r5+13056], {%f225, %f226, %f227, %f228};
	ld.global.nc.v4.f32 	{%f229, %f230, %f231, %f232}, [%rd9+26624];
	st.shared.v4.f32 	[%r5+13312], {%f229, %f230, %f231, %f232};
	ld.global.nc.v4.f32 	{%f233, %f234, %f235, %f236}, [%rd9+26880];
	st.shared.v4.f32 	[%r5+13568], {%f233, %f234, %f235, %f236};
	ld.global.nc.v4.f32 	{%f237, %f238, %f239, %f240}, [%rd9+27136];
	st.shared.v4.f32 	[%r5+13824], {%f237, %f238, %f239, %f240};
	ld.global.nc.v4.f32 	{%f241, %f242, %f243, %f244}, [%rd9+27392];
	st.shared.v4.f32 	[%r5+14080], {%f241, %f242, %f243, %f244};
	ld.global.nc.v4.f32 	{%f245, %f246, %f247, %f248}, [%rd9+28672];
	st.shared.v4.f32 	[%r5+14336], {%f245, %f246, %f247, %f248};
	ld.global.nc.v4.f32 	{%f249, %f250, %f251, %f252}, [%rd9+28928];
	st.shared.v4.f32 	[%r5+14592], {%f249, %f250, %f251, %f252};
	ld.global.nc.v4.f32 	{%f253, %f254, %f255, %f256}, [%rd9+29184];
	st.shared.v4.f32 	[%r5+14848], {%f253, %f254, %f255, %f256};
	ld.global.nc.v4.f32 	{%f257, %f258, %f259, %f260}, [%rd9+29440];
	st.shared.v4.f32 	[%r5+15104], {%f257, %f258, %f259, %f260};
	ld.global.nc.v4.f32 	{%f261, %f262, %f263, %f264}, [%rd9+30720];
	st.shared.v4.f32 	[%r5+15360], {%f261, %f262, %f263, %f264};
	ld.global.nc.v4.f32 	{%f265, %f266, %f267, %f268}, [%rd9+30976];
	st.shared.v4.f32 	[%r5+15616], {%f265, %f266, %f267, %f268};
	ld.global.nc.v4.f32 	{%f269, %f270, %f271, %f272}, [%rd9+31232];
	st.shared.v4.f32 	[%r5+15872], {%f269, %f270, %f271, %f272};
	ld.global.nc.v4.f32 	{%f273, %f274, %f275, %f276}, [%rd9+31488];
	st.shared.v4.f32 	[%r5+16128], {%f273, %f274, %f275, %f276};
	bar.sync 	0;
	add.s32 	%r34, %r15, 32;
	mov.b32 	%r35, 32;
$L__BB0_2:
	ld.shared.f32 	%f277, [%r34+-32];
	add.s32 	%r29, %r7, %r35;
	ld.shared.f32 	%f278, [%r29+-32];
	fma.rn.f32 	%f279, %f277, %f278, %f325;
	ld.shared.f32 	%f280, [%r34+-28];
	ld.shared.f32 	%f281, [%r29+-28];
	fma.rn.f32 	%f282, %f280, %f281, %f279;
	ld.shared.f32 	%f283, [%r34+-24];
	ld.shared.f32 	%f284, [%r29+-24];
	fma.rn.f32 	%f285, %f283, %f284, %f282;
	ld.shared.f32 	%f286, [%r34+-20];
	ld.shared.f32 	%f287, [%r29+-20];
	fma.rn.f32 	%f288, %f286, %f287, %f285;
	ld.shared.f32 	%f289, [%r34+-16];
	ld.shared.f32 	%f290, [%r29+-16];
	fma.rn.f32 	%f291, %f289, %f290, %f288;
	ld.shared.f32 	%f292, [%r34+-12];
	ld.shared.f32 	%f293, [%r29+-12];
	fma.rn.f32 	%f294, %f292, %f293, %f291;
	ld.shared.f32 	%f295, [%r34+-8];
	ld.shared.f32 	%f296, [%r29+-8];
	fma.rn.f32 	%f297, %f295, %f296, %f294;
	ld.shared.f32 	%f298, [%r34+-4];
	ld.shared.f32 	%f299, [%r29+-4];
	fma.rn.f32 	%f300, %f298, %f299, %f297;
	ld.shared.f32 	%f301, [%r34];
	ld.shared.f32 	%f302, [%r29];
	fma.rn.f32 	%f303, %f301, %f302, %f300;
	ld.shared.f32 	%f304, [%r34+4];
	ld.shared.f32 	%f305, [%r29+4];
	fma.rn.f32 	%f306, %f304, %f305, %f303;
	ld.shared.f32 	%f307, [%r34+8];
	ld.shared.f32 	%f308, [%r29+8];
	fma.rn.f32 	%f309, %f307, %f308, %f306;
	ld.shared.f32 	%f310, [%r34+12];
	ld.shared.f32 	%f311, [%r29+12];
	fma.rn.f32 	%f312, %f310, %f311, %f309;
	ld.shared.f32 	%f313, [%r34+16];
	ld.shared.f32 	%f314, [%r29+16];
	fma.rn.f32 	%f315, %f313, %f314, %f312;
	ld.shared.f32 	%f316, [%r34+20];
	ld.shared.f32 	%f317, [%r29+20];
	fma.rn.f32 	%f318, %f316, %f317, %f315;
	ld.shared.f32 	%f319, [%r34+24];
	ld.shared.f32 	%f320, [%r29+24];
	fma.rn.f32 	%f321, %f319, %f320, %f318;
	ld.shared.f32 	%f322, [%r34+28];
	ld.shared.f32 	%f323, [%r29+28];
	fma.rn.f32 	%f325, %f322, %f323, %f321;
	add.s32 	%r35, %r35, 64;
	add.s32 	%r34, %r34, 64;
	setp.ne.s32 	%p3, %r35, 1056;
	@%p3 bra 	$L__BB0_2;
	mov.b32 	%r33, 256;
	mov.pred 	%p5, 0;
	@%p1 bra 	$L__BB0_1;
	cvta.to.global.u64 	%rd10, %rd3;
	shl.b32 	%r31, %r3, 4;
	or.b32  	%r32, %r31, %r1;
	mul.wide.u32 	%rd11, %r32, 4;
	add.s64 	%rd12, %rd10, %rd11;
	st.global.f32 	[%rd12], %f325;
	ret;

}


// ===== COMPILED SASS (sm_100) =====

	.target	sm_100

	.elftype	@"ET_EXEC"


//--------------------- .note.nv.tkinfo           --------------------------
	.section	.note.nv.tkinfo,"",@"SHT_NOTE"
	.sectionflags	@"SHF_NOTE_NV_TKINFO"
	.tkinfo
        /*0018*/ 	.word	0x00000002
        /*0030*/ 	.string	""
        /*0030*/ 	.string	"ptxas"
        /*0030*/ 	.string	"Cuda compilation tools, release 13.0, V13.0.88"
        /*0030*/ 	.string	"Build cuda_13.0.r13.0/compiler.36424714_0"
        /*0030*/ 	.string	"-arch sm_100 -m 64 "



//--------------------- .note.nv.cuinfo           --------------------------
	.section	.note.nv.cuinfo,"",@"SHT_NOTE"
	.sectionflags	@"SHF_NOTE_NV_CUINFO"
        /*0018*/ 	.short	0x0002
        /*001a*/ 	.short	0x0064
        /*001c*/ 	.short	0x0082
	.zero		2


//--------------------- .nv.info                  --------------------------
	.section	.nv.info,"",@"SHT_CUDA_INFO"
	.align	4


	//----- nvinfo : EIATTR_REGCOUNT
	.align		4
        /*0000*/ 	.byte	0x04, 0x2f
        /*0002*/ 	.short	(.L_1 - .L_0)
	.align		4
.L_0:
        /*0004*/ 	.word	index@(default_function_kernel0)
        /*0008*/ 	.word	0x000000a5


	//----- nvinfo : EIATTR_FRAME_SIZE
	.align		4
.L_1:
        /*000c*/ 	.byte	0x04, 0x11
        /*000e*/ 	.short	(.L_3 - .L_2)
	.align		4
.L_2:
        /*0010*/ 	.word	index@(default_function_kernel0)
        /*0014*/ 	.word	0x00000000


	//----- nvinfo : EIATTR_MIN_STACK_SIZE
	.align		4
.L_3:
        /*0018*/ 	.byte	0x04, 0x12
        /*001a*/ 	.short	(.L_5 - .L_4)
	.align		4
.L_4:
        /*001c*/ 	.word	index@(default_function_kernel0)
        /*0020*/ 	.word	0x00000000
.L_5:


//--------------------- .nv.compat                --------------------------
	.section	.nv.compat,"",@"SHT_CUDA_COMPAT_INFO"
	.align	4
        /*0000*/ 	.byte	0x02, 0x09, 0x00, 0x00, 0x02, 0x02, 0x01, 0x00, 0x02, 0x05, 0x05, 0x00, 0x03, 0x07, 0x01, 0x01
        /*0010*/ 	.byte	0x02, 0x03, 0x00, 0x00, 0x02, 0x06, 0x01, 0x00, 0x04, 0x0b, 0x08, 0x00, 0x09, 0x00, 0x00, 0x00
        /*0020*/ 	.byte	0x00, 0x00, 0x00, 0x00


//--------------------- .nv.info.default_function_kernel0 --------------------------
	.section	.nv.info.default_function_kernel0,"",@"SHT_CUDA_INFO"
	.sectionflags	@""
	.align	4


	//----- nvinfo : EIATTR_CUDA_API_VERSION
	.align		4
        /*0000*/ 	.byte	0x04, 0x37
        /*0002*/ 	.short	(.L_7 - .L_6)
.L_6:
        /*0004*/ 	.word	0x00000082


	//----- nvinfo : EIATTR_KPARAM_INFO
	.align		4
.L_7:
        /*0008*/ 	.byte	0x04, 0x17
        /*000a*/ 	.short	(.L_9 - .L_8)
.L_8:
        /*000c*/ 	.word	0x00000000
        /*0010*/ 	.short	0x0002
        /*0012*/ 	.short	0x0010
        /*0014*/ 	.byte	0x00, 0xf5, 0x21, 0x00


	//----- nvinfo : EIATTR_KPARAM_INFO
	.align		4
.L_9:
        /*0018*/ 	.byte	0x04, 0x17
        /*001a*/ 	.short	(.L_11 - .L_10)
.L_10:
        /*001c*/ 	.word	0x00000000
        /*0020*/ 	.short	0x0001
        /*0022*/ 	.short	0x0008
        /*0024*/ 	.byte	0x00, 0xf5, 0x21, 0x00


	//----- nvinfo : EIATTR_KPARAM_INFO
	.align		4
.L_11:
        /*0028*/ 	.byte	0x04, 0x17
        /*002a*/ 	.short	(.L_13 - .L_12)
.L_12:
        /*002c*/ 	.word	0x00000000
        /*0030*/ 	.short	0x0000
        /*0032*/ 	.short	0x0000
        /*0034*/ 	.byte	0x00, 0xf5, 0x21, 0x00


	//----- nvinfo : EIATTR_SPARSE_MMA_MASK
	.align		4
.L_13:
        /*0038*/ 	.byte	0x03, 0x50
        /*003a*/ 	.short	0x0000


	//----- nvinfo : EIATTR_MAXREG_COUNT
	.align		4
        /*003c*/ 	.byte	0x03, 0x1b
        /*003e*/ 	.short	0x00ff


	//----- nvinfo : EIATTR_NUM_BARRIERS
	.align		4
        /*0040*/ 	.byte	0x02, 0x4c
        /*0042*/ 	.byte	0x01
	.zero		1


	//----- nvinfo : EIATTR_MERCURY_ISA_VERSION
	.align		4
        /*0044*/ 	.byte	0x03, 0x5f
        /*0046*/ 	.short	0x0101


	//----- nvinfo : EIATTR_VRC_CTA_INIT_COUNT
	.align		4
        /*0048*/ 	.byte	0x02, 0x4a
	.zero		1
	.zero		1


	//----- nvinfo : EIATTR_EXIT_INSTR_OFFSETS
	.align		4
        /*004c*/ 	.byte	0x04, 0x1c
        /*004e*/ 	.short	(.L_15 - .L_14)


	//   ....[0]....
.L_14:
        /*0050*/ 	.word	0x00000d40


	//----- nvinfo : EIATTR_MAX_THREADS
	.align		4
.L_15:
        /*0054*/ 	.byte	0x04, 0x05
        /*0056*/ 	.short	(.L_17 - .L_16)
.L_16:
        /*0058*/ 	.word	0x00000010
        /*005c*/ 	.word	0x00000001
        /*0060*/ 	.word	0x00000001


	//----- nvinfo : EIATTR_CBANK_PARAM_SIZE
	.align		4
.L_17:
        /*0064*/ 	.byte	0x03, 0x19
        /*0066*/ 	.short	0x0018


	//----- nvinfo : EIATTR_PARAM_CBANK
	.align		4
        /*0068*/ 	.byte	0x04, 0x0a
        /*006a*/ 	.short	(.L_19 - .L_18)
	.align		4
.L_18:
        /*006c*/ 	.word	index@(.nv.constant0.default_function_kernel0)
        /*0070*/ 	.short	0x0380
        /*0072*/ 	.short	0x0018


	//----- nvinfo : EIATTR_SW_WAR
	.align		4
.L_19:
        /*0074*/ 	.byte	0x04, 0x36
        /*0076*/ 	.short	(.L_21 - .L_20)
.L_20:
        /*0078*/ 	.word	0x00000008
.L_21:


//--------------------- .nv.callgraph             --------------------------
	.section	.nv.callgraph,"",@"SHT_CUDA_CALLGRAPH"
	.align	4
	.sectionentsize	8
	.align		4
        /*0000*/ 	.word	0x00000000
	.align		4
        /*0004*/ 	.word	0xffffffff
	.align		4
        /*0008*/ 	.word	0x00000000
	.align		4
        /*000c*/ 	.word	0xfffffffe
	.align		4
        /*0010*/ 	.word	0x00000000
	.align		4
        /*0014*/ 	.word	0xfffffffd
	.align		4
        /*0018*/ 	.word	0x00000000
	.align		4
        /*001c*/ 	.word	0xfffffffc


//--------------------- .text.default_function_kernel0 --------------------------
	.section	.text.default_function_kernel0,"ax",@progbits
	.align	128
        .global         default_function_kernel0
        .type           default_function_kernel0,@function
        .size           default_function_kernel0,(.L_x_3 - default_function_kernel0)
        .other          default_function_kernel0,@"STO_CUDA_ENTRY STV_DEFAULT"
default_function_kernel0:
.text.default_function_kernel0:
[----:B------:R-:W-:Y:S01]  /*0000*/  LDC R1, c[0x0][0x37c] ;  /* 0x0000df00ff017b82 */ /* 0x000fe20000000800 */
[----:B------:R-:W0:Y:S07]  /*0010*/  S2R R0, SR_CTAID.X ;  /* 0x0000000000007919 */ /* 0x000e2e0000002500 */
[----:B------:R-:W1:Y:S01]  /*0020*/  S2UR UR5, SR_CgaCtaId ;  /* 0x00000000000579c3 */ /* 0x000e620000008800 */
[----:B------:R-:W-:Y:S01]  /*0030*/  UMOV UR4, 0x400 ;  /* 0x0000040000047882 */ /* 0x000fe20000000000 */
[----:B------:R-:W-:Y:S01]  /*0040*/  HFMA2 R159, -RZ, RZ, 0, 0 ;  /* 0x00000000ff9f7431 */ /* 0x000fe200000001ff */
[----:B------:R-:W2:Y:S01]  /*0050*/  S2R R156, SR_TID.X ;  /* 0x00000000009c7919 */ /* 0x000ea20000002100 */
[----:B------:R-:W3:Y:S01]  /*0060*/  LDCU.64 UR8, c[0x0][0x358] ;  /* 0x00006b00ff0877ac */ /* 0x000ee20008000a00 */
[----:B------:R-:W-:-:S02]  /*0070*/  UPLOP3.LUT UP0, UPT, UPT, UPT, UPT, 0x80, 0x8 ;  /* 0x000000000008789c */ /* 0x000fc40003f0f070 */
[----:B-1----:R-:W-:Y:S02]  /*0080*/  ULEA UR6, UR5, UR4, 0x18 ;  /* 0x0000000405067291 */ /* 0x002fe4000f8ec0ff */
[----:B------:R-:W-:-:S04]  /*0090*/  UIADD3 UR4, UPT, UPT, UR4, 0x400, URZ ;  /* 0x0000040004047890 */ /* 0x000fc8000fffe0ff */
[----:B------:R-:W-:Y:S01]  /*00a0*/  ULEA UR4, UR5, UR4, 0x18 ;  /* 0x0000000405047291 */ /* 0x000fe2000f8ec0ff */
[C---:B0-----:R-:W-:Y:S02]  /*00b0*/  SHF.L.U32 R157, R0.reuse, 0x3, RZ ;  /* 0x00000003009d7819 */ /* 0x041fe400000006ff */
[----:B------:R-:W-:Y:S02]  /*00c0*/  SHF.L.U32 R158, R0, 0xd, RZ ;  /* 0x0000000d009e7819 */ /* 0x000fe400000006ff */
[C---:B--2---:R-:W-:Y:S02]  /*00d0*/  SHF.L.U32 R2, R156.reuse, 0x1, RZ ;  /* 0x000000019c027819 */ /* 0x044fe400000006ff */
[----:B------:R-:W-:Y:S02]  /*00e0*/  SHF.L.U32 R3, R156, 0x2, RZ ;  /* 0x000000029c037819 */ /* 0x000fe400000006ff */
[----:B------:R-:W-:Y:S02]  /*00f0*/  LOP3.LUT R157, R2, 0x7ffffe00, R157, 0xf8, !PT ;  /* 0x7ffffe00029d7812 */ /* 0x000fe400078ef89d */
[----:B------:R-:W-:-:S02]  /*0100*/  LOP3.LUT R158, R3, R158, RZ, 0xfc, !PT ;  /* 0x0000009e039e7212 */ /* 0x000fc400078efcff */
[C---:B------:R-:W-:Y:S02]  /*0110*/  LEA R160, R156.reuse, UR6, 0x3 ;  /* 0x000000069ca07c11 */ /* 0x040fe4000f8e18ff */
[C---:B------:R-:W-:Y:S02]  /*0120*/  LEA R161, R156.reuse, UR4, 0x4 ;  /* 0x000000049ca17c11 */ /* 0x040fe4000f8e20ff */
[----:B------:R-:W-:Y:S01]  /*0130*/  LEA R162, R156, UR4, 0xa ;  /* 0x000000049ca27c11 */ /* 0x000fe2000f8e50ff */
[----:B---3--:R-:W-:-:S06]  /*0140*/  UMOV UR4, URZ ;  /* 0x000000ff00047c82 */ /* 0x008fcc0008000000 */
.L_x_1:
[----:B------:R-:W0:Y:S01]  /*0150*/  LDC.64 R44, c[0x0][0x380] ;  /* 0x0000e000ff2c7b82 */ /* 0x000e220000000a00 */
[----:B------:R-:W-:Y:S02]  /*0160*/  IADD3 R5, PT, PT, R157, UR4, RZ ;  /* 0x000000049d057c10 */ /* 0x000fe4000fffe0ff */
[----:B------:R-:W-:-:S05]  /*0170*/  IADD3 R7, PT, PT, R158, UR4, RZ ;  /* 0x000000049e077c10 */ /* 0x000fca000fffe0ff */
[----:B------:R-:W1:Y:S01]  /*0180*/  LDC.64 R2, c[0x0][0x388] ;  /* 0x0000e200ff027b82 */ /* 0x000e620000000a00 */
[----:B0-----:R-:W-:-:S05]  /*0190*/  IMAD.WIDE.U32 R44, R5, 0x4, R44 ;  /* 0x00000004052c7825 */ /* 0x001fca00078e002c */
[----:B------:R-:W2:Y:S01]  /*01a0*/  LDG.E.64.CONSTANT R108, desc[UR8][R44.64] ;  /* 0x000000082c6c7981 */ /* 0x000ea2000c1e9b00 */
[----:B-1----:R-:W-:-:S03]  /*01b0*/  IMAD.WIDE.U32 R2, R7, 0x4, R2 ;  /* 0x0000000407027825 */ /* 0x002fc600078e0002 */
[----:B------:R-:W3:Y:S04]  /*01c0*/  LDG.E.64.CONSTANT R110, desc[UR8][R44.64+0x80] ;  /* 0x000080082c6e7981 */ /* 0x000ee8000c1e9b00 */
[----:B------:R-:W4:Y:S04]  /*01d0*/  LDG.E.64.CONSTANT R112, desc[UR8][R44.64+0x100] ;  /* 0x000100082c707981 */ /* 0x000f28000c1e9b00 */
[----:B------:R-:W5:Y:S04]  /*01e0*/  LDG.E.64.CONSTANT R114, desc[UR8][R44.64+0x180] ;  /* 0x000180082c727981 */ /* 0x000f68000c1e9b00 */
[----:B------:R-:W5:Y:S04]  /*01f0*/  LDG.E.64.CONSTANT R116, desc[UR8][R44.64+0x200] ;  /* 0x000200082c747981 */ /* 0x000f68000c1e9b00 */
[----:B------:R-:W5:Y:S04]  /*0200*/  LDG.E.64.CONSTANT R118, desc[UR8][R44.64+0x280] ;  /* 0x000280082c767981 */ /* 0x000f68000c1e9b00 */
[----:B------:R-:W5:Y:S04]  /*0210*/  LDG.E.64.CONSTANT R120, desc[UR8][R44.64+0x300] ;  /* 0x000300082c787981 */ /* 0x000f68000c1e9b00 */
[----:B------:R-:W5:Y:S04]  /*0220*/  LDG.E.64.CONSTANT R122, desc[UR8][R44.64+0x380] ;  /* 0x000380082c7a7981 */ /* 0x000f68000c1e9b00 */
[----:B------:R-:W5:Y:S04]  /*0230*/  LDG.E.128.CONSTANT R4, desc[UR8][R2.64] ;  /* 0x0000000802047981 */ /* 0x000f68000c1e9d00 */
        /* <DEDUP_REMOVED lines=24> */
[----:B------:R-:W5:Y:S01]  /*03c0*/  LDG.E.128.CONSTANT R104, desc[UR8][R2.64+0x3100] ;  /* 0x0031000802687981 */ /* 0x000f62000c1e9d00 */
[----:B------:R-:W-:Y:S06]  /*03d0*/  BAR.SYNC.DEFER_BLOCKING 0x0 ;  /* 0x0000000000007b1d */ /* 0x000fec0000010000 */
        /* <DEDUP_REMOVED lines=8> */
[----:B--2---:R-:W-:Y:S04]  /*0460*/  STS.64 [R160], R108 ;  /* 0x0000006ca0007388 */ /* 0x004fe80000000a00 */
[----:B---3--:R-:W-:Y:S04]  /*0470*/  STS.64 [R160+0x80], R110 ;  /* 0x0000806ea0007388 */ /* 0x008fe80000000a00 */
[----:B----4-:R-:W-:Y:S04]  /*0480*/  STS.64 [R160+0x100], R112 ;  /* 0x00010070a0007388 */ /* 0x010fe80000000a00 */
[----:B-----5:R-:W-:Y:S04]  /*0490*/  STS.64 [R160+0x180], R114 ;  /* 0x00018072a0007388 */ /* 0x020fe80000000a00 */
[----:B------:R-:W-:Y:S04]  /*04a0*/  STS.64 [R160+0x200], R116 ;  /* 0x00020074a0007388 */ /* 0x000fe80000000a00 */
[----:B------:R-:W-:Y:S04]  /*04b0*/  STS.64 [R160+0x280], R118 ;  /* 0x00028076a0007388 */ /* 0x000fe80000000a00 */
[----:B------:R-:W-:Y:S04]  /*04c0*/  STS.64 [R160+0x300], R120 ;  /* 0x00030078a0007388 */ /* 0x000fe80000000a00 */
[----:B------:R-:W-:Y:S04]  /*04d0*/  STS.64 [R160+0x380], R122 ;  /* 0x0003807aa0007388 */ /* 0x000fe80000000a00 */
[----:B------:R0:W-:Y:S04]  /*04e0*/  STS.128 [R161], R4 ;  /* 0x00000004a1007388 */ /* 0x0001e80000000c00 */
[----:B------:R1:W-:Y:S04]  /*04f0*/  STS.128 [R161+0x100], R8 ;  /* 0x00010008a1007388 */ /* 0x0003e80000000c00 */
        /* <DEDUP_REMOVED lines=24> */
[----:B0-----:R-:W5:Y:S04]  /*0680*/  LDG.E.128.CONSTANT R4, desc[UR8][R2.64+0x3200] ;  /* 0x0032000802047981 */ /* 0x001f68000c1e9d00 */
[----:B-1----:R-:W5:Y:S04]  /*0690*/  LDG.E.128.CONSTANT R8, desc[UR8][R2.64+0x3300] ;  /* 0x0033000802087981 */ /* 0x002f68000c1e9d00 */
[----:B--2---:R-:W2:Y:S04]  /*06a0*/  LDG.E.128.CONSTANT R12, desc[UR8][R2.64+0x3800] ;  /* 0x00380008020c7981 */ /* 0x004ea8000c1e9d00 */
[----:B---3--:R-:W3:Y:S04]  /*06b0*/  LDG.E.128.CONSTANT R16, desc[UR8][R2.64+0x3900] ;  /* 0x0039000802107981 */ /* 0x008ee8000c1e9d00 */
[----:B----4-:R-:W4:Y:S04]  /*06c0*/  LDG.E.128.CONSTANT R20, desc[UR8][R2.64+0x3a00] ;  /* 0x003a000802147981 */ /* 0x010f28000c1e9d00 */
[----:B-----5:R-:W5:Y:S04]  /*06d0*/  LDG.E.128.CONSTANT R24, desc[UR8][R2.64+0x3b00] ;  /* 0x003b000802187981 */ /* 0x020f68000c1e9d00 */
        /* <DEDUP_REMOVED lines=24> */
[----:B------:R0:W-:Y:S04]  /*0860*/  STS.128 [R161+0x3800], R124 ;  /* 0x0038007ca1007388 */ /* 0x0001e80000000c00 */
[----:B------:R0:W-:Y:S04]  /*0870*/  STS.128 [R161+0x3900], R128 ;  /* 0x00390080a1007388 */ /* 0x0001e80000000c00 */
[----:B------:R0:W-:Y:S04]  /*0880*/  STS.128 [R161+0x3a00], R132 ;  /* 0x003a0084a1007388 */ /* 0x0001e80000000c00 */
[----:B------:R0:W-:Y:S04]  /*0890*/  STS.128 [R161+0x3b00], R136 ;  /* 0x003b0088a1007388 */ /* 0x0001e80000000c00 */
[----:B------:R0:W-:Y:S04]  /*08a0*/  STS.128 [R161+0x3c00], R140 ;  /* 0x003c008ca1007388 */ /* 0x0001e80000000c00 */
[----:B------:R0:W-:Y:S04]  /*08b0*/  STS.128 [R161+0x3d00], R144 ;  /* 0x003d0090a1007388 */ /* 0x0001e80000000c00 */
[----:B------:R0:W-:Y:S04]  /*08c0*/  STS.128 [R161+0x3e00], R148 ;  /* 0x003e0094a1007388 */ /* 0x0001e80000000c00 */
[----:B------:R0:W-:Y:S01]  /*08d0*/  STS.128 [R161+0x3f00], R152 ;  /* 0x003f0098a1007388 */ /* 0x0001e20000000c00 */
[----:B------:R-:W-:-:S02]  /*08e0*/  UIADD3 UR4, UPT, UPT, UR6, 0x20, URZ ;  /* 0x0000002006047890 */ /* 0x000fc4000fffe0ff */
[----:B------:R-:W-:Y:S01]  /*08f0*/  UPLOP3.LUT UP1, UPT, UPT, UPT, UP0, 0x80, 0x8 ;  /* 0x000000000008789c */ /* 0x000fe20003f2f000 */
[----:B------:R-:W-:Y:S01]  /*0900*/  UMOV UR5, 0x20 ;  /* 0x0000002000057882 */ /* 0x000fe20000000000 */
[----:B------:R0:W-:Y:S04]  /*0910*/  STS.128 [R161+0x1a00], R4 ;  /* 0x001a0004a1007388 */ /* 0x0001e80000000c00 */
[----:B------:R0:W-:Y:S04]  /*0920*/  STS.128 [R161+0x1b00], R8 ;  /* 0x001b0008a1007388 */ /* 0x0001e80000000c00 */
[----:B--2---:R0:W-:Y:S04]  /*0930*/  STS.128 [R161+0x1c00], R12 ;  /* 0x001c000ca1007388 */ /* 0x0041e80000000c00 */
[----:B---3--:R0:W-:Y:S04]  /*0940*/  STS.128 [R161+0x1d00], R16 ;  /* 0x001d0010a1007388 */ /* 0x0081e80000000c00 */
[----:B----4-:R0:W-:Y:S04]  /*0950*/  STS.128 [R161+0x1e00], R20 ;  /* 0x001e0014a1007388 */ /* 0x0101e80000000c00 */
[----:B-----5:R0:W-:Y:S04]  /*0960*/  STS.128 [R161+0x1f00], R24 ;  /* 0x001f0018a1007388 */ /* 0x0201e80000000c00 */
        /* <DEDUP_REMOVED lines=24> */
[----:B------:R-:W-:Y:S06]  /*0af0*/  BAR.SYNC.DEFER_BLOCKING 0x0 ;  /* 0x0000000000007b1d */ /* 0x000fec0000010000 */
.L_x_0:
[----:B0-----:R-:W-:Y:S04]  /*0b00*/  LDS.128 R4, [UR4+-0x20] ;  /* 0xffffe004ff047984 */ /* 0x001fe80008000c00 */
[----:B------:R-:W0:Y:S04]  /*0b10*/  LDS.128 R8, [R162+UR5+-0x20] ;  /* 0xffffe005a2087984 */ /* 0x000e280008000c00 */
[----:B------:R-:W-:Y:S04]  /*0b20*/  LDS.128 R12, [UR4+-0x10] ;  /* 0xfffff004ff0c7984 */ /* 0x000fe80008000c00 */
[----:B------:R-:W1:Y:S04]  /*0b30*/  LDS.128 R16, [R162+UR5+-0x10] ;  /* 0xfffff005a2107984 */ /* 0x000e680008000c00 */
[----:B------:R-:W-:Y:S04]  /*0b40*/  LDS.128 R20, [UR4] ;  /* 0x00000004ff147984 */ /* 0x000fe80008000c00 */
[----:B------:R-:W2:Y:S04]  /*0b50*/  LDS.128 R24, [R162+UR5] ;  /* 0x00000005a2187984 */ /* 0x000ea80008000c00 */
[----:B------:R-:W-:Y:S01]  /*0b60*/  LDS.128 R28, [UR4+0x10] ;  /* 0x00001004ff1c7984 */ /* 0x000fe20008000c00 */
[----:B------:R-:W-:-:S03]  /*0b70*/  UIADD3 UR4, UPT, UPT, UR4, 0x40, URZ ;  /* 0x0000004004047890 */ /* 0x000fc6000fffe0ff */
[----:B------:R-:W3:Y:S01]  /*0b80*/  LDS.128 R32, [R162+UR5+0x10] ;  /* 0x00001005a2207984 */ /* 0x000ee20008000c00 */
[----:B------:R-:W-:-:S04]  /*0b90*/  UIADD3 UR5, UPT, UPT, UR5, 0x40, URZ ;  /* 0x0000004005057890 */ /* 0x000fc8000fffe0ff */
[----:B------:R-:W-:Y:S01]  /*0ba0*/  UISETP.NE.AND UP0, UPT, UR5, 0x420, UPT ;  /* 0x000004200500788c */ /* 0x000fe2000bf05270 */
[----:B0-----:R-:W-:-:S04]  /*0bb0*/  FFMA R4, R4, R8, R159 ;  /* 0x0000000804047223 */ /* 0x001fc8000000009f */
[----:B------:R-:W-:-:S04]  /*0bc0*/  FFMA R5, R5, R9, R4 ;  /* 0x0000000905057223 */ /* 0x000fc80000000004 */
[----:B------:R-:W-:-:S04]  /*0bd0*/  FFMA R6, R6, R10, R5 ;  /* 0x0000000a06067223 */ /* 0x000fc80000000005 */
[----:B------:R-:W-:-:S04]  /*0be0*/  FFMA R7, R7, R11, R6 ;  /* 0x0000000b07077223 */ /* 0x000fc80000000006 */
[----:B-1----:R-:W-:-:S04]  /*0bf0*/  FFMA R12, R12, R16, R7 ;  /* 0x000000100c0c7223 */ /* 0x002fc80000000007 */
[----:B------:R-:W-:-:S04]  /*0c00*/  FFMA R13, R13, R17, R12 ;  /* 0x000000110d0d7223 */ /* 0x000fc8000000000c */
[----:B------:R-:W-:-:S04]  /*0c10*/  FFMA R14, R14, R18, R13 ;  /* 0x000000120e0e7223 */ /* 0x000fc8000000000d */
[----:B------:R-:W-:-:S04]  /*0c20*/  FFMA R15, R15, R19, R14 ;  /* 0x000000130f0f7223 */ /* 0x000fc8000000000e */
[----:B--2---:R-:W-:-:S04]  /*0c30*/  FFMA R20, R20, R24, R15 ;  /* 0x0000001814147223 */ /* 0x004fc8000000000f */
[----:B------:R-:W-:-:S04]  /*0c40*/  FFMA R21, R21, R25, R20 ;  /* 0x0000001915157223 */ /* 0x000fc80000000014 */
[----:B------:R-:W-:-:S04]  /*0c50*/  FFMA R22, R22, R26, R21 ;  /* 0x0000001a16167223 */ /* 0x000fc80000000015 */
[----:B------:R-:W-:-:S04]  /*0c60*/  FFMA R23, R23, R27, R22 ;  /* 0x0000001b17177223 */ /* 0x000fc80000000016 */
[----:B---3--:R-:W-:-:S04]  /*0c70*/  FFMA R28, R28, R32, R23 ;  /* 0x000000201c1c7223 */ /* 0x008fc80000000017 */
[----:B------:R-:W-:-:S04]  /*0c80*/  FFMA R29, R29, R33, R28 ;  /* 0x000000211d1d7223 */ /* 0x000fc8000000001c */
[----:B------:R-:W-:-:S04]  /*0c90*/  FFMA R30, R30, R34, R29 ;  /* 0x000000221e1e7223 */ /* 0x000fc8000000001d */
[----:B------:R-:W-:Y:S01]  /*0ca0*/  FFMA R159, R31, R35, R30 ;  /* 0x000000231f9f7223 */ /* 0x000fe2000000001e */
[----:B------:R-:W-:Y:S06]  /*0cb0*/  BRA.U UP0, `(.L_x_0) ;  /* 0xfffffffd00907547 */ /* 0x000fec000b83ffff */
[----:B------:R-:W-:Y:S01]  /*0cc0*/  UPLOP3.LUT UP0, UPT, UPT, UPT, UPT, 0x40, 0x4 ;  /* 0x000000000004789c */ /* 0x000fe20003f0e870 */
[----:B------:R-:W-:Y:S01]  /*0cd0*/  UMOV UR4, 0x100 ;  /* 0x0000010000047882 */ /* 0x000fe20000000000 */
[----:B------:R-:W-:Y:S09]  /*0ce0*/  BRA.U UP1, `(.L_x_1) ;  /* 0xfffffff501187547 */ /* 0x000ff2000b83ffff */
[----:B------:R-:W0:Y:S01]  /*0cf0*/  LDC.64 R2, c[0x0][0x390] ;  /* 0x0000e400ff027b82 */ /* 0x000e220000000a00 */
[----:B------:R-:W-:-:S04]  /*0d00*/  SHF.L.U32 R5, R0, 0x4, RZ ;  /* 0x0000000400057819 */ /* 0x000fc800000006ff */
[----:B------:R-:W-:-:S05]  /*0d10*/  LOP3.LUT R5, R5, R156, RZ, 0xfc, !PT ;  /* 0x0000009c05057212 */ /* 0x000fca00078efcff */
[----:B0-----:R-:W-:-:S05]  /*0d20*/  IMAD.WIDE.U32 R2, R5, 0x4, R2 ;  /* 0x0000000405027825 */ /* 0x001fca00078e0002 */
[----:B------:R-:W-:Y:S01]  /*0d30*/  STG.E desc[UR8][R2.64], R159 ;  /* 0x0000009f02007986 */ /* 0x000fe2000c101908 */
[----:B------:R-:W-:Y:S05]  /*0d40*/  EXIT ;  /* 0x000000000000794d */ /* 0x000fea0003800000 */
.L_x_2:
[----:B------:R-:W-:-:S00]  /*0d50*/  BRA `(.L_x_2) ;  /* 0xfffffffc00fc7947 */ /* 0x000fc0000383ffff */
[----:B------:R-:W-:-:S00]  /*0d60*/  NOP ;  /* 0x0000000000007918 */ /* 0x000fc00000000000 */
        /* <DEDUP_REMOVED lines=9> */
.L_x_3:


//--------------------- .nv.shared.default_function_kernel0 --------------------------
	.section	.nv.shared.default_function_kernel0,"aw",@nobits
	.sectionflags	@""
	.align	4
.nv.shared.default_function_kernel0:
	.zero		18432


//--------------------- .nv.shared.reserved.0     --------------------------
	.section	.nv.shared.reserved.0,"aw",@nobits
	.weak		__nv_reservedSMEM_offset_0_alias
	.size		__nv_reservedSMEM_offset_0_alias, 0, 64
	.other		__nv_reservedSMEM_offset_0_alias,@"STO_CUDA_RESERVED_SHARED STV_DEFAULT"
__nv_reservedSMEM_offset_0_alias:
	.zero		0
	.zero		64


//--------------------- .nv.constant0.default_function_kernel0 --------------------------
	.section	.nv.constant0.default_function_kernel0,"a",@progbits
	.sectionflags	@""
	.align	4
.nv.constant0.default_function_kernel0:
	.zero		920


//--------------------- SYMBOLS --------------------------

	.type		.nv.reservedSmem.offset0,@object
	.size		.nv.reservedSmem.offset0,0x4
	.type		.nv.reservedSmem.cap,@object
	.size		.nv.reservedSmem.cap,0x4
